//
// Generated by NVIDIA NVVM Compiler
//
// Compiler Build ID: CL-36424714
// Cuda compilation tools, release 13.0, V13.0.88
// Based on NVVM 20.0.0
//

.version 9.0
.target sm_100
.address_size 64

	// .globl	_Z11sumParallelPii

.visible .entry _Z11sumParallelPii(
	.param .u64 .ptr .align 1 _Z11sumParallelPii_param_0,
	.param .u32 _Z11sumParallelPii_param_1
)
{
	.reg .pred 	%p<7>;
	.reg .b32 	%r<40>;
	.reg .b64 	%rd<3>;

	ld.param.u64 	%rd2, [_Z11sumParallelPii_param_0];
	ld.param.u32 	%r12, [_Z11sumParallelPii_param_1];
	cvta.to.global.u64 	%rd1, %rd2;
	mov.u32 	%r13, %tid.x;
	mov.u32 	%r14, %ctaid.x;
	mov.u32 	%r15, %ntid.x;
	mad.lo.s32 	%r38, %r14, %r15, %r13;
	mov.u32 	%r16, %nctaid.x;
	mul.lo.s32 	%r2, %r15, %r16;
	setp.gt.s32 	%p1, %r38, %r12;
	@%p1 bra 	$L__BB0_6;
	add.s32 	%r17, %r38, %r2;
	add.s32 	%r18, %r12, 1;
	max.s32 	%r19, %r17, %r18;
	setp.lt.s32 	%p2, %r17, %r18;
	selp.u32 	%r20, 1, 0, %p2;
	add.s32 	%r21, %r17, %r20;
	sub.s32 	%r22, %r19, %r21;
	max.u32 	%r23, %r2, 1;
	div.u32 	%r24, %r22, %r23;
	add.s32 	%r3, %r24, %r20;
	and.b32  	%r25, %r3, 3;
	setp.eq.s32 	%p3, %r25, 3;
	@%p3 bra 	$L__BB0_4;
	add.s32 	%r26, %r3, 1;
	and.b32  	%r27, %r26, 3;
	neg.s32 	%r36, %r27;
$L__BB0_3:
	.pragma "nounroll";
	atom.global.add.u32 	%r28, [%rd1], %r38;
	add.s32 	%r38, %r38, %r2;
	add.s32 	%r36, %r36, 1;
	setp.ne.s32 	%p4, %r36, 0;
	@%p4 bra 	$L__BB0_3;
$L__BB0_4:
	setp.lt.u32 	%p5, %r3, 3;
	@%p5 bra 	$L__BB0_6;
$L__BB0_5:
	atom.global.add.u32 	%r29, [%rd1], %r38;
	add.s32 	%r30, %r38, %r2;
	atom.global.add.u32 	%r31, [%rd1], %r30;
	add.s32 	%r32, %r30, %r2;
	atom.global.add.u32 	%r33, [%rd1], %r32;
	add.s32 	%r34, %r32, %r2;
	atom.global.add.u32 	%r35, [%rd1], %r34;
	add.s32 	%r38, %r34, %r2;
	setp.le.s32 	%p6, %r38, %r12;
	@%p6 bra 	$L__BB0_5;
$L__BB0_6:
	ret;

}


// ===== COMPILED SASS (sm_100) =====

	.target	sm_100

	.elftype	@"ET_EXEC"


//--------------------- .note.nv.tkinfo           --------------------------
	.section	.note.nv.tkinfo,"",@"SHT_NOTE"
	.sectionflags	@"SHF_NOTE_NV_TKINFO"
	.tkinfo
        /*0018*/ 	.word	0x00000002
        /*0030*/ 	.string	""
        /*0030*/ 	.string	"ptxas"
        /*0030*/ 	.string	"Cuda compilation tools, release 13.0, V13.0.88"
        /*0030*/ 	.string	"Build cuda_13.0.r13.0/compiler.36424714_0"
        /*0030*/ 	.string	"-arch sm_100 -m 64 "



//--------------------- .note.nv.cuinfo           --------------------------
	.section	.note.nv.cuinfo,"",@"SHT_NOTE"
	.sectionflags	@"SHF_NOTE_NV_CUINFO"
        /*0018*/ 	.short	0x0002
        /*001a*/ 	.short	0x0064
        /*001c*/ 	.short	0x0082
	.zero		2


//--------------------- .nv.info                  --------------------------
	.section	.nv.info,"",@"SHT_CUDA_INFO"
	.align	4


	//----- nvinfo : EIATTR_REGCOUNT
	.align		4
        /*0000*/ 	.byte	0x04, 0x2f
        /*0002*/ 	.short	(.L_1 - .L_0)
	.align		4
.L_0:
        /*0004*/ 	.word	index@(_Z11sumParallelPii)
        /*0008*/ 	.word	0x00000014


	//----- nvinfo : EIATTR_FRAME_SIZE
	.align		4
.L_1:
        /*000c*/ 	.byte	0x04, 0x11
        /*000e*/ 	.short	(.L_3 - .L_2)
	.align		4
.L_2:
        /*0010*/ 	.word	index@(_Z11sumParallelPii)
        /*0014*/ 	.word	0x00000000


	//----- nvinfo : EIATTR_MIN_STACK_SIZE
	.align		4
.L_3:
        /*0018*/ 	.byte	0x04, 0x12
        /*001a*/ 	.short	(.L_5 - .L_4)
	.align		4
.L_4:
        /*001c*/ 	.word	index@(_Z11sumParallelPii)
        /*0020*/ 	.word	0x00000000
.L_5:


//--------------------- .nv.compat                --------------------------
	.section	.nv.compat,"",@"SHT_CUDA_COMPAT_INFO"
	.align	4
        /*0000*/ 	.byte	0x02, 0x09, 0x00, 0x00, 0x02, 0x02, 0x01, 0x00, 0x02, 0x05, 0x05, 0x00, 0x03, 0x07, 0x01, 0x01
        /*0010*/ 	.byte	0x02, 0x03, 0x00, 0x00, 0x02, 0x06, 0x01, 0x00, 0x04, 0x0b, 0x08, 0x00, 0x09, 0x00, 0x00, 0x00
        /*0020*/ 	.byte	0x00, 0x00, 0x00, 0x00


//--------------------- .nv.info._Z11sumParallelPii --------------------------
	.section	.nv.info._Z11sumParallelPii,"",@"SHT_CUDA_INFO"
	.sectionflags	@""
	.align	4


	//----- nvinfo : EIATTR_CUDA_API_VERSION
	.align		4
        /*0000*/ 	.byte	0x04, 0x37
        /*0002*/ 	.short	(.L_7 - .L_6)
.L_6:
        /*0004*/ 	.word	0x00000082


	//----- nvinfo : EIATTR_KPARAM_INFO
	.align		4
.L_7:
        /*0008*/ 	.byte	0x04, 0x17
        /*000a*/ 	.short	(.L_9 - .L_8)
.L_8:
        /*000c*/ 	.word	0x00000000
        /*0010*/ 	.short	0x0001
        /*0012*/ 	.short	0x0008
        /*0014*/ 	.byte	0x00, 0xf0, 0x11, 0x00


	//----- nvinfo : EIATTR_KPARAM_INFO
	.align		4
.L_9:
        /*0018*/ 	.byte	0x04, 0x17
        /*001a*/ 	.short	(.L_11 - .L_10)
.L_10:
        /*001c*/ 	.word	0x00000000
        /*0020*/ 	.short	0x0000
        /*0022*/ 	.short	0x0000
        /*0024*/ 	.byte	0x00, 0xf5, 0x21, 0x00


	//----- nvinfo : EIATTR_SPARSE_MMA_MASK
	.align		4
.L_11:
        /*0028*/ 	.byte	0x03, 0x50
        /*002a*/ 	.short	0x0000


	//----- nvinfo : EIATTR_MAXREG_COUNT
	.align		4
        /*002c*/ 	.byte	0x03, 0x1b
        /*002e*/ 	.short	0x00ff


	//----- nvinfo : EIATTR_MERCURY_ISA_VERSION
	.align		4
        /*0030*/ 	.byte	0x03, 0x5f
        /*0032*/ 	.short	0x0101


	//----- nvinfo : EIATTR_INT_WARP_WIDE_INSTR_OFFSETS
	.align		4
        /*0034*/ 	.byte	0x04, 0x31
        /*0036*/ 	.short	(.L_13 - .L_12)


	//   ....[0]....
.L_12:
        /*0038*/ 	.word	0x00000300


	//   ....[1]....
        /*003c*/ 	.word	0x00000310


	//   ....[2]....
        /*0040*/ 	.word	0x000003f0


	//   ....[3]....
        /*0044*/ 	.word	0x00000400


	//   ....[4]....
        /*0048*/ 	.word	0x00000440


	//   ....[5]....
        /*004c*/ 	.word	0x00000460


	//   ....[6]....
        /*0050*/ 	.word	0x00000470


	//----- nvinfo : EIATTR_VRC_CTA_INIT_COUNT
	.align		4
.L_13:
        /*0054*/ 	.byte	0x02, 0x4a
	.zero		1
	.zero		1


	//----- nvinfo : EIATTR_EXIT_INSTR_OFFSETS
	.align		4
        /*0058*/ 	.byte	0x04, 0x1c
        /*005a*/ 	.short	(.L_15 - .L_14)


	//   ....[0]....
.L_14:
        /*005c*/ 	.word	0x00000090


	//   ....[1]....
        /*0060*/ 	.word	0x000003b0


	//   ....[2]....
        /*0064*/ 	.word	0x00000530


	//----- nvinfo : EIATTR_CRS_STACK_SIZE
	.align		4
.L_15:
        /*0068*/ 	.byte	0x04, 0x1e
        /*006a*/ 	.short	(.L_17 - .L_16)
.L_16:
        /*006c*/ 	.word	0x00000000


	//----- nvinfo : EIATTR_CBANK_PARAM_SIZE
	.align		4
.L_17:
        /*0070*/ 	.byte	0x03, 0x19
        /*0072*/ 	.short	0x000c


	//----- nvinfo : EIATTR_PARAM_CBANK
	.align		4
        /*0074*/ 	.byte	0x04, 0x0a
        /*0076*/ 	.short	(.L_19 - .L_18)
	.align		4
.L_18:
        /*0078*/ 	.word	index@(.nv.constant0._Z11sumParallelPii)
        /*007c*/ 	.short	0x0380
        /*007e*/ 	.short	0x000c


	//----- nvinfo : EIATTR_SW_WAR
	.align		4
.L_19:
        /*0080*/ 	.byte	0x04, 0x36
        /*0082*/ 	.short	(.L_21 - .L_20)
.L_20:
        /*0084*/ 	.word	0x00000008
.L_21:


//--------------------- .nv.callgraph             --------------------------
	.section	.nv.callgraph,"",@"SHT_CUDA_CALLGRAPH"
	.align	4
	.sectionentsize	8
	.align		4
        /*0000*/ 	.word	0x00000000
	.align		4
        /*0004*/ 	.word	0xffffffff
	.align		4
        /*0008*/ 	.word	0x00000000
	.align		4
        /*000c*/ 	.word	0xfffffffe
	.align		4
        /*0010*/ 	.word	0x00000000
	.align		4
        /*0014*/ 	.word	0xfffffffd
	.align		4
        /*0018*/ 	.word	0x00000000
	.align		4
        /*001c*/ 	.word	0xfffffffc


//--------------------- .text._Z11sumParallelPii  --------------------------
	.section	.text._Z11sumParallelPii,"ax",@progbits
	.align	128
        .global         _Z11sumParallelPii
        .type           _Z11sumParallelPii,@function
        .size           _Z11sumParallelPii,(.L_x_5 - _Z11sumParallelPii)
        .other          _Z11sumParallelPii,@"STO_CUDA_ENTRY STV_DEFAULT"
_Z11sumParallelPii:
.text._Z11sumParallelPii:
[----:B------:R-:W-:Y:S01]  /*0000*/  LDC R1, c[0x0][0x37c] ;  /* 0x0000df00ff017b82 */ /* 0x000fe20000000800 */
[----:B------:R-:W0:Y:S07]  /*0010*/  S2R R2, SR_TID.X ;  /* 0x0000000000027919 */ /* 0x000e2e0000002100 */
[----:B------:R-:W0:Y:S01]  /*0020*/  S2UR UR4, SR_CTAID.X ;  /* 0x00000000000479c3 */ /* 0x000e220000002500 */
[----:B------:R-:W1:Y:S07]  /*0030*/  LDCU UR8, c[0x0][0x388] ;  /* 0x00007100ff0877ac */ /* 0x000e6e0008000800 */
[----:B------:R-:W0:Y:S01]  /*0040*/  LDC R3, c[0x0][0x360] ;  /* 0x0000d800ff037b82 */ /* 0x000e220000000800 */
[----:B------:R-:W2:Y:S01]  /*0050*/  LDCU UR5, c[0x0][0x370] ;  /* 0x00006e00ff0577ac */ /* 0x000ea20008000800 */
[----:B0-----:R-:W-:-:S02]  /*0060*/  IMAD R2, R3, UR4, R2 ;  /* 0x0000000403027c24 */ /* 0x001fc4000f8e0202 */
[----:B--2---:R-:W-:-:S03]  /*0070*/  IMAD R0, R3, UR5, RZ ;  /* 0x0000000503007c24 */ /* 0x004fc6000f8e02ff */
[----:B-1----:R-:W-:-:S13]  /*0080*/  ISETP.GT.AND P0, PT, R2, UR8, PT ;  /* 0x0000000802007c0c */ /* 0x002fda000bf04270 */
[----:B------:R-:W-:Y:S05]  /*0090*/  @P0 EXIT ;  /* 0x000000000000094d */ /* 0x000fea0003800000 */
[C---:B------:R-:W-:Y:S01]  /*00a0*/  VIMNMX.U32 R8, PT, PT, R0.reuse, 0x1, !PT ;  /* 0x0000000100087848 */ /* 0x040fe20007fe0000 */
[----:B------:R-:W-:Y:S01]  /*00b0*/  IMAD.MOV.U32 R5, RZ, RZ, R2 ;  /* 0x000000ffff057224 */ /* 0x000fe200078e0002 */
[----:B------:R-:W-:Y:S01]  /*00c0*/  UIADD3 UR4, UPT, UPT, UR8, 0x1, URZ ;  /* 0x0000000108047890 */ /* 0x000fe2000fffe0ff */
[----:B------:R-:W-:Y:S01]  /*00d0*/  IMAD.MOV.U32 R2, RZ, RZ, RZ ;  /* 0x000000ffff027224 */ /* 0x000fe200078e00ff */
[----:B------:R-:W0:Y:S01]  /*00e0*/  I2F.U32.RP R6, R8 ;  /* 0x0000000800067306 */ /* 0x000e220000209000 */
[----:B------:R-:W-:Y:S01]  /*00f0*/  IMAD.MOV R9, RZ, RZ, -R8 ;  /* 0x000000ffff097224 */ /* 0x000fe200078e0a08 */
[----:B------:R-:W-:Y:S01]  /*0100*/  IADD3 R4, PT, PT, R0, R5, RZ ;  /* 0x0000000500047210 */ /* 0x000fe20007ffe0ff */
[----:B------:R-:W1:Y:S01]  /*0110*/  LDCU.64 UR6, c[0x0][0x358] ;  /* 0x00006b00ff0677ac */ /* 0x000e620008000a00 */
[----:B------:R-:W-:Y:S01]  /*0120*/  ISETP.NE.U32.AND P2, PT, R8, RZ, PT ;  /* 0x000000ff0800720c */ /* 0x000fe20003f45070 */
[----:B------:R-:W-:Y:S01]  /*0130*/  BSSY.RECONVERGENT B0, `(.L_x_0) ;  /* 0x0000027000007945 */ /* 0x000fe20003800200 */
[----:B------:R-:W-:-:S02]  /*0140*/  ISETP.GE.AND P0, PT, R4, UR4, PT ;  /* 0x0000000404007c0c */ /* 0x000fc4000bf06270 */
[----:B------:R-:W-:Y:S01]  /*0150*/  VIMNMX R7, PT, PT, R4, UR4, !PT ;  /* 0x0000000404077c48 */ /* 0x000fe2000ffe0100 */
[----:B0-----:R-:W0:Y:S02]  /*0160*/  MUFU.RCP R6, R6 ;  /* 0x0000000600067308 */ /* 0x001e240000001000 */
[----:B0-----:R-:W-:Y:S01]  /*0170*/  VIADD R3, R6, 0xffffffe ;  /* 0x0ffffffe06037836 */ /* 0x001fe20000000000 */
[----:B------:R-:W-:-:S04]  /*0180*/  SEL R6, RZ, 0x1, P0 ;  /* 0x00000001ff067807 */ /* 0x000fc80000000000 */
[----:B------:R-:W-:Y:S01]  /*0190*/  IADD3 R7, PT, PT, R7, -R4, -R6 ;  /* 0x8000000407077210 */ /* 0x000fe20007ffe806 */
[----:B------:R-:W0:Y:S02]  /*01a0*/  F2I.FTZ.U32.TRUNC.NTZ R3, R3 ;  /* 0x0000000300037305 */ /* 0x000e24000021f000 */
[----:B0-----:R-:W-:-:S04]  /*01b0*/  IMAD R9, R9, R3, RZ ;  /* 0x0000000309097224 */ /* 0x001fc800078e02ff */
[----:B------:R-:W-:-:S06]  /*01c0*/  IMAD.HI.U32 R2, R3, R9, R2 ;  /* 0x0000000903027227 */ /* 0x000fcc00078e0002 */
[----:B------:R-:W-:-:S04]  /*01d0*/  IMAD.HI.U32 R3, R2, R7, RZ ;  /* 0x0000000702037227 */ /* 0x000fc800078e00ff */
[----:B------:R-:W-:-:S04]  /*01e0*/  IMAD.MOV R2, RZ, RZ, -R3 ;  /* 0x000000ffff027224 */ /* 0x000fc800078e0a03 */
[----:B------:R-:W-:-:S05]  /*01f0*/  IMAD R7, R8, R2, R7 ;  /* 0x0000000208077224 */ /* 0x000fca00078e0207 */
[----:B------:R-:W-:-:S13]  /*0200*/  ISETP.GE.U32.AND P0, PT, R7, R8, PT ;  /* 0x000000080700720c */ /* 0x000fda0003f06070 */
[----:B------:R-:W-:Y:S01]  /*0210*/  @P0 IADD3 R7, PT, PT, -R8, R7, RZ ;  /* 0x0000000708070210 */ /* 0x000fe20007ffe1ff */
[----:B------:R-:W-:-:S03]  /*0220*/  @P0 VIADD R3, R3, 0x1 ;  /* 0x0000000103030836 */ /* 0x000fc60000000000 */
[----:B------:R-:W-:-:S13]  /*0230*/  ISETP.GE.U32.AND P1, PT, R7, R8, PT ;  /* 0x000000080700720c */ /* 0x000fda0003f26070 */
[----:B------:R-:W-:Y:S01]  /*0240*/  @P1 VIADD R3, R3, 0x1 ;  /* 0x0000000103031836 */ /* 0x000fe20000000000 */
[----:B------:R-:W-:-:S04]  /*0250*/  @!P2 LOP3.LUT R3, RZ, R8, RZ, 0x33, !PT ;  /* 0x00000008ff03a212 */ /* 0x000fc800078e33ff */
[----:B------:R-:W-:-:S04]  /*0260*/  IADD3 R4, PT, PT, R6, R3, RZ ;  /* 0x0000000306047210 */ /* 0x000fc80007ffe0ff */
[C---:B------:R-:W-:Y:S02]  /*0270*/  LOP3.LUT R2, R4.reuse, 0x3, RZ, 0xc0, !PT ;  /* 0x0000000304027812 */ /* 0x040fe400078ec0ff */
[----:B------:R-:W-:Y:S02]  /*0280*/  ISETP.GE.U32.AND P0, PT, R4, 0x3, PT ;  /* 0x000000030400780c */ /* 0x000fe40003f06070 */
[----:B------:R-:W-:-:S13]  /*0290*/  ISETP.NE.AND P1, PT, R2, 0x3, PT ;  /* 0x000000030200780c */ /* 0x000fda0003f25270 */
[----:B-1----:R-:W-:Y:S05]  /*02a0*/  @!P1 BRA `(.L_x_1) ;  /* 0x00000000003c9947 */ /* 0x002fea0003800000 */
[----:B------:R-:W0:Y:S01]  /*02b0*/  S2R R6, SR_LANEID ;  /* 0x0000000000067919 */ /* 0x000e220000000000 */
[----:B------:R-:W1:Y:S01]  /*02c0*/  LDC.64 R2, c[0x0][0x380] ;  /* 0x0000e000ff027b82 */ /* 0x000e620000000a00 */
[----:B------:R-:W-:-:S05]  /*02d0*/  VIADD R4, R4, 0x1 ;  /* 0x0000000104047836 */ /* 0x000fca0000000000 */
[----:B------:R-:W-:-:S05]  /*02e0*/  LOP3.LUT R4, R4, 0x3, RZ, 0xc0, !PT ;  /* 0x0000000304047812 */ /* 0x000fca00078ec0ff */
[----:B------:R-:W-:-:S07]  /*02f0*/  IMAD.MOV R4, RZ, RZ, -R4 ;  /* 0x000000ffff047224 */ /* 0x000fce00078e0a04 */
.L_x_2:
[----:B------:R-:W2:Y:S01]  /*0300*/  REDUX.SUM UR5, R5 ;  /* 0x00000000050573c4 */ /* 0x000ea2000000c000 */
[----:B------:R-:W-:Y:S02]  /*0310*/  VOTEU.ANY UR4, UPT, PT ;  /* 0x0000000000047886 */ /* 0x000fe400038e0100 */
[----:B------:R-:W-:-:S06]  /*0320*/  UFLO.U32 UR4, UR4 ;  /* 0x00000004000472bd */ /* 0x000fcc00080e0000 */
[----:B0-----:R-:W-:Y:S01]  /*0330*/  ISETP.EQ.U32.AND P1, PT, R6, UR4, PT ;  /* 0x0000000406007c0c */ /* 0x001fe2000bf22070 */
[----:B------:R-:W-:Y:S01]  /*0340*/  VIADD R4, R4, 0x1 ;  /* 0x0000000104047836 */ /* 0x000fe20000000000 */
[----:B--2---:R-:W-:-:S11]  /*0350*/  MOV R7, UR5 ;  /* 0x0000000500077c02 */ /* 0x004fd60008000f00 */
[----:B-1----:R2:W-:Y:S01]  /*0360*/  @P1 REDG.E.ADD.STRONG.GPU desc[UR6][R2.64], R7 ;  /* 0x000000070200198e */ /* 0x0025e2000c12e106 */
[----:B------:R-:W-:Y:S01]  /*0370*/  ISETP.NE.AND P1, PT, R4, RZ, PT ;  /* 0x000000ff0400720c */ /* 0x000fe20003f25270 */
[----:B------:R-:W-:-:S12]  /*0380*/  IMAD.IADD R5, R0, 0x1, R5 ;  /* 0x0000000100057824 */ /* 0x000fd800078e0205 */
[----:B--2---:R-:W-:Y:S05]  /*0390*/  @P1 BRA `(.L_x_2) ;  /* 0xfffffffc00d81947 */ /* 0x004fea000383ffff */
.L_x_1:
[----:B------:R-:W-:Y:S05]  /*03a0*/  BSYNC.RECONVERGENT B0 ;  /* 0x0000000000007941 */ /* 0x000fea0003800200 */
.L_x_0:
[----:B------:R-:W-:Y:S05]  /*03b0*/  @!P0 EXIT ;  /* 0x000000000000894d */ /* 0x000fea0003800000 */
[----:B------:R-:W0:Y:S01]  /*03c0*/  S2R R4, SR_LANEID ;  /* 0x0000000000047919 */ /* 0x000e220000000000 */
[----:B------:R-:W1:Y:S02]  /*03d0*/  LDC.64 R2, c[0x0][0x380] ;  /* 0x0000e000ff027b82 */ /* 0x000e640000000a00 */
.L_x_3:
[C---:B------:R-:W-:Y:S01]  /*03e0*/  IADD3 R17, PT, PT, R0.reuse, R5, RZ ;  /* 0x0000000500117210 */ /* 0x040fe20007ffe0ff */
[----:B------:R-:W2:Y:S01]  /*03f0*/  REDUX.SUM UR5, R5 ;  /* 0x00000000050573c4 */ /* 0x000ea2000000c000 */
[----:B------:R-:W-:Y:S02]  /*0400*/  VOTEU.ANY UR4, UPT, PT ;  /* 0x0000000000047886 */ /* 0x000fe400038e0100 */
[----:B------:R-:W-:Y:S01]  /*0410*/  UFLO.U32 UR4, UR4 ;  /* 0x00000004000472bd */ /* 0x000fe200080e0000 */
[----:B------:R-:W-:-:S04]  /*0420*/  IMAD.IADD R7, R0, 0x1, R17 ;  /* 0x0000000100077824 */ /* 0x000fc800078e0211 */
[----:B------:R-:W-:Y:S01]  /*0430*/  IMAD.IADD R9, R0, 0x1, R7 ;  /* 0x0000000100097824 */ /* 0x000fe200078e0207 */
[----:B------:R-:W3:Y:S01]  /*0440*/  REDUX.SUM UR9, R17 ;  /* 0x00000000110973c4 */ /* 0x000ee2000000c000 */
[----:B0-----:R-:W-:-:S07]  /*0450*/  ISETP.EQ.U32.AND P0, PT, R4, UR4, PT ;  /* 0x0000000404007c0c */ /* 0x001fce000bf02070 */
[----:B------:R-:W0:Y:S08]  /*0460*/  REDUX.SUM UR10, R7 ;  /* 0x00000000070a73c4 */ /* 0x000e30000000c000 */
[----:B------:R-:W4:Y:S01]  /*0470*/  REDUX.SUM UR11, R9 ;  /* 0x00000000090b73c4 */ /* 0x000f22000000c000 */
[----:B--2---:R-:W-:Y:S01]  /*0480*/  MOV R11, UR5 ;  /* 0x00000005000b7c02 */ /* 0x004fe20008000f00 */
[----:B------:R-:W-:-:S04]  /*0490*/  IMAD.IADD R5, R0, 0x1, R9 ;  /* 0x0000000100057824 */ /* 0x000fc800078e0209 */
[----:B-1----:R2:W-:Y:S01]  /*04a0*/  @P0 REDG.E.ADD.STRONG.GPU desc[UR6][R2.64], R11 ;  /* 0x0000000b0200098e */ /* 0x0025e2000c12e106 */
[----:B---3--:R-:W-:-:S05]  /*04b0*/  IMAD.U32 R13, RZ, RZ, UR9 ;  /* 0x00000009ff0d7e24 */ /* 0x008fca000f8e00ff */
[----:B------:R2:W-:Y:S01]  /*04c0*/  @P0 REDG.E.ADD.STRONG.GPU desc[UR6][R2.64], R13 ;  /* 0x0000000d0200098e */ /* 0x0005e2000c12e106 */
[----:B0-----:R-:W-:-:S05]  /*04d0*/  IMAD.U32 R15, RZ, RZ, UR10 ;  /* 0x0000000aff0f7e24 */ /* 0x001fca000f8e00ff */
[----:B------:R2:W-:Y:S01]  /*04e0*/  @P0 REDG.E.ADD.STRONG.GPU desc[UR6][R2.64], R15 ;  /* 0x0000000f0200098e */ /* 0x0005e2000c12e106 */
[----:B----4-:R-:W-:-:S05]  /*04f0*/  MOV R17, UR11 ;  /* 0x0000000b00117c02 */ /* 0x010fca0008000f00 */
[----:B------:R2:W-:Y:S01]  /*0500*/  @P0 REDG.E.ADD.STRONG.GPU desc[UR6][R2.64], R17 ;  /* 0x000000110200098e */ /* 0x0005e2000c12e106 */
[----:B------:R-:W-:-:S13]  /*0510*/  ISETP.GT.AND P0, PT, R5, UR8, PT ;  /* 0x0000000805007c0c */ /* 0x000fda000bf04270 */
[----:B--2---:R-:W-:Y:S05]  /*0520*/  @!P0 BRA `(.L_x_3) ;  /* 0xfffffffc00ac8947 */ /* 0x004fea000383ffff */
[----:B------:R-:W-:Y:S05]  /*0530*/  EXIT ;  /* 0x000000000000794d */ /* 0x000fea0003800000 */
.L_x_4:
[----:B------:R-:W-:-:S00]  /*0540*/  BRA `(.L_x_4) ;  /* 0xfffffffc00fc7947 */ /* 0x000fc0000383ffff */
[----:B------:R-:W-:-:S00]  /*0550*/  NOP ;  /* 0x0000000000007918 */ /* 0x000fc00000000000 */
        /* <DEDUP_REMOVED lines=10> */
.L_x_5:


//--------------------- .nv.shared.reserved.0     --------------------------
	.section	.nv.shared.reserved.0,"aw",@nobits
	.weak		__nv_reservedSMEM_offset_0_alias
	.size		__nv_reservedSMEM_offset_0_alias, 0, 64
	.other		__nv_reservedSMEM_offset_0_alias,@"STO_CUDA_RESERVED_SHARED STV_DEFAULT"
__nv_reservedSMEM_offset_0_alias:
	.zero		0
	.zero		64


//--------------------- .nv.constant0._Z11sumParallelPii --------------------------
	.section	.nv.constant0._Z11sumParallelPii,"a",@progbits
	.sectionflags	@""
	.align	4
.nv.constant0._Z11sumParallelPii:
	.zero		908


//--------------------- SYMBOLS --------------------------

	.type		.nv.reservedSmem.offset0,@object
	.size		.nv.reservedSmem.offset0,0x4
